	.headerflags	@"EF_CUDA_TEXMODE_UNIFIED EF_CUDA_64BIT_ADDRESS EF_CUDA_ACCELERATORS EF_CUDA_SM90 EF_CUDA_VIRTUAL_SM(EF_CUDA_SM90)"
	.elftype	@"ET_EXEC"


//--------------------- .nv.info                  --------------------------
	.section	.nv.info,"",@"SHT_CUDA_INFO"
	.align	4


	//----- nvinfo : EIATTR_REGCOUNT
	.align		4
        /*0000*/ 	.byte	0x04, 0x2f
        /*0002*/ 	.short	(.L_1 - .L_0)
	.align		4
.L_0:
        /*0004*/ 	.word	index@(triton_poi_fused_add_1)
        /*0008*/ 	.word	0x0000000c


	//----- nvinfo : EIATTR_MIN_STACK_SIZE
	.align		4
.L_1:
        /*000c*/ 	.byte	0x04, 0x12
        /*000e*/ 	.short	(.L_3 - .L_2)
	.align		4
.L_2:
        /*0010*/ 	.word	index@(triton_poi_fused_add_1)
        /*0014*/ 	.word	0x00000000


	//----- nvinfo : EIATTR_FRAME_SIZE
	.align		4
.L_3:
        /*0018*/ 	.byte	0x04, 0x11
        /*001a*/ 	.short	(.L_5 - .L_4)
	.align		4
.L_4:
        /*001c*/ 	.word	index@(triton_poi_fused_add_1)
        /*0020*/ 	.word	0x00000000


	//----- nvinfo : EIATTR_MIN_STACK_SIZE
	.align		4
.L_5:
        /*0024*/ 	.byte	0x04, 0x12
        /*0026*/ 	.short	(.L_7 - .L_6)
	.align		4
.L_6:
        /*0028*/ 	.word	index@(triton_poi_fused_add_1)
        /*002c*/ 	.word	0x00000000
.L_7:


//--------------------- .nv.info.triton_poi_fused_add_1 --------------------------
	.section	.nv.info.triton_poi_fused_add_1,"",@"SHT_CUDA_INFO"
	.sectionflags	@""
	.align	4


	//----- nvinfo : EIATTR_CUDA_API_VERSION
	.align		4
        /*0000*/ 	.byte	0x04, 0x37
        /*0002*/ 	.short	(.L_9 - .L_8)
.L_8:
        /*0004*/ 	.word	0x0000007c


	//----- nvinfo : EIATTR_KPARAM_INFO
	.align		4
.L_9:
        /*0008*/ 	.byte	0x04, 0x17
        /*000a*/ 	.short	(.L_11 - .L_10)
.L_10:
        /*000c*/ 	.word	0x00000000
        /*0010*/ 	.short	0x0002
        /*0012*/ 	.short	0x0010
        /*0014*/ 	.byte	0x00, 0xf0, 0x11, 0x00


	//----- nvinfo : EIATTR_KPARAM_INFO
	.align		4
.L_11:
        /*0018*/ 	.byte	0x04, 0x17
        /*001a*/ 	.short	(.L_13 - .L_12)
.L_12:
        /*001c*/ 	.word	0x00000000
        /*0020*/ 	.short	0x0001
        /*0022*/ 	.short	0x0008
        /*0024*/ 	.byte	0x00, 0xf4, 0x21, 0x00


	//----- nvinfo : EIATTR_KPARAM_INFO
	.align		4
.L_13:
        /*0028*/ 	.byte	0x04, 0x17
        /*002a*/ 	.short	(.L_15 - .L_14)
.L_14:
        /*002c*/ 	.word	0x00000000
        /*0030*/ 	.short	0x0000
        /*0032*/ 	.short	0x0000
        /*0034*/ 	.byte	0x00, 0xf4, 0x21, 0x00


	//----- nvinfo : EIATTR_SPARSE_MMA_MASK
	.align		4
.L_15:
        /*0038*/ 	.byte	0x03, 0x50
        /*003a*/ 	.short	0x0000


	//----- nvinfo : EIATTR_MAXREG_COUNT
	.align		4
        /*003c*/ 	.byte	0x03, 0x1b
        /*003e*/ 	.short	0x00ff


	//----- nvinfo : EIATTR_EXIT_INSTR_OFFSETS
	.align		4
        /*0040*/ 	.byte	0x04, 0x1c
        /*0042*/ 	.short	(.L_17 - .L_16)


	//   ....[0]....
.L_16:
        /*0044*/ 	.word	0x00000170


	//   ....[1]....
        /*0048*/ 	.word	0x00000190


	//----- nvinfo : EIATTR_REQNTID
	.align		4
.L_17:
        /*004c*/ 	.byte	0x04, 0x10
        /*004e*/ 	.short	(.L_19 - .L_18)
.L_18:
        /*0050*/ 	.word	0x00000020
        /*0054*/ 	.word	0x00000001
        /*0058*/ 	.word	0x00000001


	//----- nvinfo : EIATTR_CBANK_PARAM_SIZE
	.align		4
.L_19:
        /*005c*/ 	.byte	0x03, 0x19
        /*005e*/ 	.short	0x0014


	//----- nvinfo : EIATTR_PARAM_CBANK
	.align		4
        /*0060*/ 	.byte	0x04, 0x0a
        /*0062*/ 	.short	(.L_21 - .L_20)
	.align		4
.L_20:
        /*0064*/ 	.word	index@(.nv.constant0.triton_poi_fused_add_1)
        /*0068*/ 	.short	0x0210
        /*006a*/ 	.short	0x0014


	//----- nvinfo : EIATTR_SW_WAR
	.align		4
.L_21:
        /*006c*/ 	.byte	0x04, 0x36
        /*006e*/ 	.short	(.L_23 - .L_22)
.L_22:
        /*0070*/ 	.word	0x00000008
.L_23:


//--------------------- .nv.callgraph             --------------------------
	.section	.nv.callgraph,"",@"SHT_CUDA_CALLGRAPH"
	.align	4
	.sectionentsize	8
	.align		4
        /*0000*/ 	.word	0x00000000
	.align		4
        /*0004*/ 	.word	0xffffffff
	.align		4
        /*0008*/ 	.word	0x00000000
	.align		4
        /*000c*/ 	.word	0xfffffffe
	.align		4
        /*0010*/ 	.word	0x00000000
	.align		4
        /*0014*/ 	.word	0xfffffffd
	.align		4
        /*0018*/ 	.word	0x00000000
	.align		4
        /*001c*/ 	.word	0xfffffffc


//--------------------- .text.triton_poi_fused_add_1 --------------------------
	.section	.text.triton_poi_fused_add_1,"ax",@progbits
	.align	128
        .global         triton_poi_fused_add_1
        .type           triton_poi_fused_add_1,@function
        .size           triton_poi_fused_add_1,(.L_x_1 - triton_poi_fused_add_1)
        .other          triton_poi_fused_add_1,@"STO_CUDA_ENTRY STV_DEFAULT"
triton_poi_fused_add_1:
.text.triton_poi_fused_add_1:
[----:B------:R-:W0:Y:S02]  /*0000*/  LDC R1, c[0x0][0x28] ;  /* 0x00000a00ff017b82 */ /* 0x000e240000000800 */
[----:B------:R-:W1:Y:S01]  /*0010*/  S2R R0, SR_TID.X ;  /* 0x0000000000007919 */ /* 0x000e620000002100 */
[----:B------:R-:W2:Y:S01]  /*0020*/  LDC.64 R2, c[0x0][0x210] ;  /* 0x00008400ff027b82 */ /* 0x000ea20000000a00 */
[----:B------:R-:W-:Y:S01]  /*0030*/  ULDC.64 UR4, c[0x0][0x208] ;  /* 0x0000820000047ab9 */ /* 0x000fe20000000a00 */
[----:B------:R-:W3:Y:S06]  /*0040*/  S2R R7, SR_CTAID.X ;  /* 0x0000000000077919 */ /* 0x000eec0000002500 */
[----:B------:R-:W4:Y:S01]  /*0050*/  LDC.64 R4, c[0x0][0x218] ;  /* 0x00008600ff047b82 */ /* 0x000f220000000a00 */
[----:B-1----:R-:W-:Y:S01]  /*0060*/  IMAD.SHL.U32 R0, R0, 0x2, RZ ;  /* 0x0000000200007824 */ /* 0x002fe200078e00ff */
[----:B---3--:R-:W-:-:S04]  /*0070*/  SHF.R.S32.HI R6, RZ, 0x19, R7 ;  /* 0x00000019ff067819 */ /* 0x008fc80000011407 */
[----:B------:R-:W-:-:S05]  /*0080*/  LOP3.LUT R0, R0, 0x3e, RZ, 0xc0, !PT ;  /* 0x0000003e00007812 */ /* 0x000fca00078ec0ff */
[----:B------:R-:W-:Y:S01]  /*0090*/  IMAD R7, R7, 0x40, R0 ;  /* 0x0000004007077824 */ /* 0x000fe200078e0200 */
[----:B------:R-:W-:-:S03]  /*00a0*/  SGXT R0, R6, 0x1 ;  /* 0x000000010600781a */ /* 0x000fc60000000200 */
[C---:B--2---:R-:W-:Y:S01]  /*00b0*/  IMAD.WIDE R2, R7.reuse, 0x4, R2 ;  /* 0x0000000407027825 */ /* 0x044fe200078e0202 */
[----:B------:R-:W-:Y:S02]  /*00c0*/  LEA.HI R0, R0, R7, RZ, 0x2 ;  /* 0x0000000700007211 */ /* 0x000fe400078f10ff */
[----:B------:R-:W-:Y:S02]  /*00d0*/  ISETP.GE.AND P0, PT, R7, 0x40, PT ;  /* 0x000000400700780c */ /* 0x000fe40003f06270 */
[----:B------:R-:W-:-:S05]  /*00e0*/  LOP3.LUT R0, R0, 0xfffffffc, RZ, 0xc0, !PT ;  /* 0xfffffffc00007812 */ /* 0x000fca00078ec0ff */
[----:B------:R-:W-:Y:S01]  /*00f0*/  IMAD.IADD R9, R7, 0x1, -R0 ;  /* 0x0000000107097824 */ /* 0x000fe200078e0a00 */
[----:B------:R-:W-:-:S03]  /*0100*/  CS2R R6, SRZ ;  /* 0x0000000000067805 */ /* 0x000fc6000001ff00 */
[----:B----4-:R-:W-:Y:S01]  /*0110*/  IMAD.WIDE R4, R9, 0x4, R4 ;  /* 0x0000000409047825 */ /* 0x010fe200078e0204 */
[----:B------:R-:W-:Y:S02]  /*0120*/  CS2R R8, SRZ ;  /* 0x0000000000087805 */ /* 0x000fe4000001ff00 */
[----:B------:R-:W2:Y:S04]  /*0130*/  @!P0 LDG.E.64 R6, desc[UR4][R2.64] ;  /* 0x0000000402068981 */ /* 0x000ea8000c1e1b00 */
[----:B------:R-:W2:Y:S02]  /*0140*/  @!P0 LDG.E.EL.64 R8, desc[UR4][R4.64+0x20] ;  /* 0x0000200404088981 */ /* 0x000ea4000c2e1b00 */
[----:B--2---:R-:W-:Y:S01]  /*0150*/  FADD R6, R8, R6 ;  /* 0x0000000608067221 */ /* 0x004fe20000000000 */
[----:B------:R-:W-:Y:S01]  /*0160*/  FADD R7, R9, R7 ;  /* 0x0000000709077221 */ /* 0x000fe20000000000 */
[----:B------:R-:W-:Y:S06]  /*0170*/  @P0 EXIT ;  /* 0x000000000000094d */ /* 0x000fec0003800000 */
[----:B------:R-:W-:Y:S01]  /*0180*/  STG.E.64 desc[UR4][R2.64], R6 ;  /* 0x0000000602007986 */ /* 0x000fe2000c101b04 */
[----:B------:R-:W-:Y:S05]  /*0190*/  EXIT ;  /* 0x000000000000794d */ /* 0x000fea0003800000 */
.L_x_0:
[----:B------:R-:W-:-:S00]  /*01a0*/  BRA `(.L_x_0) ;  /* 0xfffffffc00fc7947 */ /* 0x000fc0000383ffff */
[----:B------:R-:W-:-:S00]  /*01b0*/  NOP ;  /* 0x0000000000007918 */ /* 0x000fc00000000000 */
        /* <DEDUP_REMOVED lines=12> */
.L_x_1:


//--------------------- .nv.constant0.triton_poi_fused_add_1 --------------------------
	.section	.nv.constant0.triton_poi_fused_add_1,"a",@progbits
	.sectionflags	@""
	.align	4
.nv.constant0.triton_poi_fused_add_1:
	.zero		548
